	.headerflags	@"EF_CUDA_TEXMODE_UNIFIED EF_CUDA_64BIT_ADDRESS EF_CUDA_ACCELERATORS EF_CUDA_SM90 EF_CUDA_VIRTUAL_SM(EF_CUDA_SM90)"
	.elftype	@"ET_EXEC"


//--------------------- .nv.info                  --------------------------
	.section	.nv.info,"",@"SHT_CUDA_INFO"
	.align	4


	//----- nvinfo : EIATTR_REGCOUNT
	.align		4
        /*0000*/ 	.byte	0x04, 0x2f
        /*0002*/ 	.short	(.L_1 - .L_0)
	.align		4
.L_0:
        /*0004*/ 	.word	index@(triton_poi_fused_constant_pad_nd_2)
        /*0008*/ 	.word	0x0000000f


	//----- nvinfo : EIATTR_MIN_STACK_SIZE
	.align		4
.L_1:
        /*000c*/ 	.byte	0x04, 0x12
        /*000e*/ 	.short	(.L_3 - .L_2)
	.align		4
.L_2:
        /*0010*/ 	.word	index@(triton_poi_fused_constant_pad_nd_2)
        /*0014*/ 	.word	0x00000000


	//----- nvinfo : EIATTR_FRAME_SIZE
	.align		4
.L_3:
        /*0018*/ 	.byte	0x04, 0x11
        /*001a*/ 	.short	(.L_5 - .L_4)
	.align		4
.L_4:
        /*001c*/ 	.word	index@(triton_poi_fused_constant_pad_nd_2)
        /*0020*/ 	.word	0x00000000


	//----- nvinfo : EIATTR_MIN_STACK_SIZE
	.align		4
.L_5:
        /*0024*/ 	.byte	0x04, 0x12
        /*0026*/ 	.short	(.L_7 - .L_6)
	.align		4
.L_6:
        /*0028*/ 	.word	index@(triton_poi_fused_constant_pad_nd_2)
        /*002c*/ 	.word	0x00000000
.L_7:


//--------------------- .nv.info.triton_poi_fused_constant_pad_nd_2 --------------------------
	.section	.nv.info.triton_poi_fused_constant_pad_nd_2,"",@"SHT_CUDA_INFO"
	.sectionflags	@""
	.align	4


	//----- nvinfo : EIATTR_CUDA_API_VERSION
	.align		4
        /*0000*/ 	.byte	0x04, 0x37
        /*0002*/ 	.short	(.L_9 - .L_8)
.L_8:
        /*0004*/ 	.word	0x0000007c


	//----- nvinfo : EIATTR_KPARAM_INFO
	.align		4
.L_9:
        /*0008*/ 	.byte	0x04, 0x17
        /*000a*/ 	.short	(.L_11 - .L_10)
.L_10:
        /*000c*/ 	.word	0x00000000
        /*0010*/ 	.short	0x0004
        /*0012*/ 	.short	0x0020
        /*0014*/ 	.byte	0x00, 0xf0, 0x11, 0x00


	//----- nvinfo : EIATTR_KPARAM_INFO
	.align		4
.L_11:
        /*0018*/ 	.byte	0x04, 0x17
        /*001a*/ 	.short	(.L_13 - .L_12)
.L_12:
        /*001c*/ 	.word	0x00000000
        /*0020*/ 	.short	0x0003
        /*0022*/ 	.short	0x0018
        /*0024*/ 	.byte	0x00, 0xf4, 0x21, 0x00


	//----- nvinfo : EIATTR_KPARAM_INFO
	.align		4
.L_13:
        /*0028*/ 	.byte	0x04, 0x17
        /*002a*/ 	.short	(.L_15 - .L_14)
.L_14:
        /*002c*/ 	.word	0x00000000
        /*0030*/ 	.short	0x0002
        /*0032*/ 	.short	0x0010
        /*0034*/ 	.byte	0x00, 0xf4, 0x21, 0x00


	//----- nvinfo : EIATTR_KPARAM_INFO
	.align		4
.L_15:
        /*0038*/ 	.byte	0x04, 0x17
        /*003a*/ 	.short	(.L_17 - .L_16)
.L_16:
        /*003c*/ 	.word	0x00000000
        /*0040*/ 	.short	0x0001
        /*0042*/ 	.short	0x0008
        /*0044*/ 	.byte	0x00, 0xf4, 0x21, 0x00


	//----- nvinfo : EIATTR_KPARAM_INFO
	.align		4
.L_17:
        /*0048*/ 	.byte	0x04, 0x17
        /*004a*/ 	.short	(.L_19 - .L_18)
.L_18:
        /*004c*/ 	.word	0x00000000
        /*0050*/ 	.short	0x0000
        /*0052*/ 	.short	0x0000
        /*0054*/ 	.byte	0x00, 0xf4, 0x21, 0x00


	//----- nvinfo : EIATTR_SPARSE_MMA_MASK
	.align		4
.L_19:
        /*0058*/ 	.byte	0x03, 0x50
        /*005a*/ 	.short	0x0000


	//----- nvinfo : EIATTR_MAXREG_COUNT
	.align		4
        /*005c*/ 	.byte	0x03, 0x1b
        /*005e*/ 	.short	0x00ff


	//----- nvinfo : EIATTR_EXIT_INSTR_OFFSETS
	.align		4
        /*0060*/ 	.byte	0x04, 0x1c
        /*0062*/ 	.short	(.L_21 - .L_20)


	//   ....[0]....
.L_20:
        /*0064*/ 	.word	0x00000320


	//   ....[1]....
        /*0068*/ 	.word	0x00000340


	//----- nvinfo : EIATTR_REQNTID
	.align		4
.L_21:
        /*006c*/ 	.byte	0x04, 0x10
        /*006e*/ 	.short	(.L_23 - .L_22)
.L_22:
        /*0070*/ 	.word	0x00000080
        /*0074*/ 	.word	0x00000001
        /*0078*/ 	.word	0x00000001


	//----- nvinfo : EIATTR_CBANK_PARAM_SIZE
	.align		4
.L_23:
        /*007c*/ 	.byte	0x03, 0x19
        /*007e*/ 	.short	0x0024


	//----- nvinfo : EIATTR_PARAM_CBANK
	.align		4
        /*0080*/ 	.byte	0x04, 0x0a
        /*0082*/ 	.short	(.L_25 - .L_24)
	.align		4
.L_24:
        /*0084*/ 	.word	index@(.nv.constant0.triton_poi_fused_constant_pad_nd_2)
        /*0088*/ 	.short	0x0210
        /*008a*/ 	.short	0x0024


	//----- nvinfo : EIATTR_SW_WAR
	.align		4
.L_25:
        /*008c*/ 	.byte	0x04, 0x36
        /*008e*/ 	.short	(.L_27 - .L_26)
.L_26:
        /*0090*/ 	.word	0x00000008
.L_27:


//--------------------- .nv.callgraph             --------------------------
	.section	.nv.callgraph,"",@"SHT_CUDA_CALLGRAPH"
	.align	4
	.sectionentsize	8
	.align		4
        /*0000*/ 	.word	0x00000000
	.align		4
        /*0004*/ 	.word	0xffffffff
	.align		4
        /*0008*/ 	.word	0x00000000
	.align		4
        /*000c*/ 	.word	0xfffffffe
	.align		4
        /*0010*/ 	.word	0x00000000
	.align		4
        /*0014*/ 	.word	0xfffffffd
	.align		4
        /*0018*/ 	.word	0x00000000
	.align		4
        /*001c*/ 	.word	0xfffffffc


//--------------------- .text.triton_poi_fused_constant_pad_nd_2 --------------------------
	.section	.text.triton_poi_fused_constant_pad_nd_2,"ax",@progbits
	.align	128
        .global         triton_poi_fused_constant_pad_nd_2
        .type           triton_poi_fused_constant_pad_nd_2,@function
        .size           triton_poi_fused_constant_pad_nd_2,(.L_x_1 - triton_poi_fused_constant_pad_nd_2)
        .other          triton_poi_fused_constant_pad_nd_2,@"STO_CUDA_ENTRY STV_DEFAULT"
triton_poi_fused_constant_pad_nd_2:
.text.triton_poi_fused_constant_pad_nd_2:
[----:B------:R-:W0:Y:S02]  /*0000*/  LDC R1, c[0x0][0x28] ;  /* 0x00000a00ff017b82 */ /* 0x000e240000000800 */
[----:B------:R-:W1:Y:S01]  /*0010*/  S2R R0, SR_TID.X ;  /* 0x0000000000007919 */ /* 0x000e620000002100 */
[----:B------:R-:W-:Y:S01]  /*0020*/  ULDC.64 UR4, c[0x0][0x210] ;  /* 0x0000840000047ab9 */ /* 0x000fe20000000a00 */
[----:B------:R-:W2:Y:S01]  /*0030*/  S2R R3, SR_CTAID.X ;  /* 0x0000000000037919 */ /* 0x000ea20000002500 */
[----:B-1----:R-:W-:-:S05]  /*0040*/  LOP3.LUT R0, R0, 0x7f, RZ, 0xc0, !PT ;  /* 0x0000007f00007812 */ /* 0x002fca00078ec0ff */
[----:B--2---:R-:W-:-:S04]  /*0050*/  IMAD R0, R3, 0x80, R0 ;  /* 0x0000008003007824 */ /* 0x004fc800078e0200 */
[----:B------:R-:W-:-:S05]  /*0060*/  IMAD.HI R2, R0, 0x2aaaaaab, RZ ;  /* 0x2aaaaaab00027827 */ /* 0x000fca00078e02ff */
[----:B------:R-:W-:-:S05]  /*0070*/  LEA.HI R3, R2, R2, RZ, 0x1 ;  /* 0x0000000202037211 */ /* 0x000fca00078f08ff */
[----:B------:R-:W-:-:S04]  /*0080*/  IMAD.HI R2, R3, 0x2aaaaaab, RZ ;  /* 0x2aaaaaab03027827 */ /* 0x000fc800078e02ff */
[----:B------:R-:W-:Y:S01]  /*0090*/  IMAD R7, R3, -0x6, R0 ;  /* 0xfffffffa03077824 */ /* 0x000fe200078e0200 */
[----:B------:R-:W-:Y:S01]  /*00a0*/  LEA.HI R4, R2, R2, RZ, 0x1 ;  /* 0x0000000202047211 */ /* 0x000fe200078f08ff */
[----:B------:R-:W-:-:S04]  /*00b0*/  IMAD.HI R2, R0, 0x38e38e39, RZ ;  /* 0x38e38e3900027827 */ /* 0x000fc800078e02ff */
[----:B------:R-:W-:Y:S01]  /*00c0*/  IMAD R6, R4, -0x6, R3 ;  /* 0xfffffffa04067824 */ /* 0x000fe200078e0203 */
[----:B------:R-:W-:Y:S01]  /*00d0*/  SHF.R.U32.HI R3, RZ, 0x1f, R2 ;  /* 0x0000001fff037819 */ /* 0x000fe20000011602 */
[----:B------:R-:W1:Y:S01]  /*00e0*/  LDC.64 R4, c[0x0][0x218] ;  /* 0x00008600ff047b82 */ /* 0x000e620000000a00 */
[----:B------:R-:W-:Y:S02]  /*00f0*/  VIADD R11, R7, 0xffffffff ;  /* 0xffffffff070b7836 */ /* 0x000fe40000000000 */
[----:B------:R-:W-:Y:S01]  /*0100*/  VIADD R8, R6, 0xffffffff ;  /* 0xffffffff06087836 */ /* 0x000fe20000000000 */
[----:B------:R-:W-:Y:S01]  /*0110*/  LEA.HI.SX32 R9, R2, R3, 0x1d ;  /* 0x0000000302097211 */ /* 0x000fe200078feaff */
[----:B------:R-:W-:-:S03]  /*0120*/  IMAD.SHL.U32 R6, R6, 0x4, RZ ;  /* 0x0000000406067824 */ /* 0x000fc600078e00ff */
[----:B------:R-:W2:Y:S01]  /*0130*/  LDC.64 R2, c[0x0][0x220] ;  /* 0x00008800ff027b82 */ /* 0x000ea20000000a00 */
[----:B------:R-:W-:Y:S01]  /*0140*/  LOP3.LUT R8, R8, R11, RZ, 0xfc, !PT ;  /* 0x0000000b08087212 */ /* 0x000fe200078efcff */
[----:B------:R-:W-:-:S03]  /*0150*/  IMAD.SHL.U32 R10, R9, 0x10, RZ ;  /* 0x00000010090a7824 */ /* 0x000fc600078e00ff */
[----:B------:R-:W-:Y:S02]  /*0160*/  ISETP.GE.U32.AND P0, PT, R8, 0x4, PT ;  /* 0x000000040800780c */ /* 0x000fe40003f06070 */
[----:B------:R-:W-:Y:S02]  /*0170*/  SHF.R.S32.HI R8, RZ, 0x1f, R7 ;  /* 0x0000001fff087819 */ /* 0x000fe40000011407 */
[--C-:B------:R-:W-:Y:S02]  /*0180*/  IADD3 R12, P2, P3, R6, R7, R10.reuse ;  /* 0x00000007060c7210 */ /* 0x100fe40007b5e00a */
[----:B------:R-:W-:Y:S02]  /*0190*/  SHF.R.S32.HI R7, RZ, 0x1f, R10 ;  /* 0x0000001fff077819 */ /* 0x000fe4000001140a */
[----:B------:R-:W-:Y:S02]  /*01a0*/  CS2R R10, SRZ ;  /* 0x00000000000a7805 */ /* 0x000fe4000001ff00 */
[----:B------:R-:W-:-:S02]  /*01b0*/  SHF.R.S32.HI R6, RZ, 0x1f, R6 ;  /* 0x0000001fff067819 */ /* 0x000fc40000011406 */
[----:B------:R-:W-:Y:S01]  /*01c0*/  ISETP.LT.AND P1, PT, R0, 0x240, !P0 ;  /* 0x000002400000780c */ /* 0x000fe20004721270 */
[----:B-1----:R-:W-:Y:S01]  /*01d0*/  IMAD.WIDE R4, R9, 0x4, R4 ;  /* 0x0000000409047825 */ /* 0x002fe200078e0204 */
[----:B------:R-:W-:Y:S02]  /*01e0*/  IADD3.X R7, R6, R8, R7, P2, P3 ;  /* 0x0000000806077210 */ /* 0x000fe400017e6407 */
[----:B------:R-:W-:-:S04]  /*01f0*/  LEA R6, P2, R12, UR4, 0x2 ;  /* 0x000000040c067c11 */ /* 0x000fc8000f8410ff */
[----:B------:R-:W-:Y:S01]  /*0200*/  LEA.HI.X R7, R12, UR5, R7, 0x2, P2 ;  /* 0x000000050c077c11 */ /* 0x000fe200090f1407 */
[----:B------:R-:W-:Y:S01]  /*0210*/  ULDC.64 UR4, c[0x0][0x208] ;  /* 0x0000820000047ab9 */ /* 0x000fe20000000a00 */
[----:B------:R-:W-:Y:S02]  /*0220*/  IMAD.MOV.U32 R12, RZ, RZ, RZ ;  /* 0x000000ffff0c7224 */ /* 0x000fe400078e00ff */
[----:B--2---:R-:W-:Y:S01]  /*0230*/  IMAD.WIDE R2, R9, 0x4, R2 ;  /* 0x0000000409027825 */ /* 0x004fe200078e0202 */
[----:B------:R1:W2:Y:S01]  /*0240*/  @P1 LDG.E.EL R11, desc[UR4][R4.64] ;  /* 0x00000004040b1981 */ /* 0x0002a2000c2e1900 */
[----:B------:R-:W1:Y:S03]  /*0250*/  LDC.64 R8, c[0x0][0x228] ;  /* 0x00008a00ff087b82 */ /* 0x000e660000000a00 */
[----:B------:R-:W3:Y:S04]  /*0260*/  @P1 LDG.E R10, desc[UR4][R6.64+-0x14] ;  /* 0xffffec04060a1981 */ /* 0x000ee8000c1e1900 */
[----:B------:R-:W4:Y:S01]  /*0270*/  @P1 LDG.E.EL R12, desc[UR4][R2.64] ;  /* 0x00000004020c1981 */ /* 0x000f22000c2e1900 */
[C---:B------:R-:W-:Y:S01]  /*0280*/  ISETP.GE.AND P2, PT, R0.reuse, 0x240, PT ;  /* 0x000002400000780c */ /* 0x040fe20003f46270 */
[----:B-1----:R-:W-:Y:S01]  /*0290*/  IMAD.WIDE R4, R0, 0x4, R8 ;  /* 0x0000000400047825 */ /* 0x002fe200078e0208 */
[----:B--2---:R-:W-:-:S02]  /*02a0*/  SEL R11, R11, RZ, P1 ;  /* 0x000000ff0b0b7207 */ /* 0x004fc40000800000 */
[----:B---3--:R-:W-:Y:S02]  /*02b0*/  SEL R10, R10, RZ, P1 ;  /* 0x000000ff0a0a7207 */ /* 0x008fe40000800000 */
[----:B----4-:R-:W-:-:S03]  /*02c0*/  SEL R12, R12, RZ, P1 ;  /* 0x000000ff0c0c7207 */ /* 0x010fc60000800000 */
[----:B------:R-:W-:-:S04]  /*02d0*/  FADD R11, R10, -R11 ;  /* 0x8000000b0a0b7221 */ /* 0x000fc80000000000 */
[----:B------:R-:W-:-:S05]  /*02e0*/  FMUL R12, R11, R12 ;  /* 0x0000000c0b0c7220 */ /* 0x000fca0000400000 */
[----:B------:R-:W-:-:S04]  /*02f0*/  FSETP.GEU.AND P1, PT, R12, RZ, PT ;  /* 0x000000ff0c00720b */ /* 0x000fc80003f2e000 */
[----:B------:R-:W-:-:S04]  /*0300*/  FSEL R12, R12, RZ, P1 ;  /* 0x000000ff0c0c7208 */ /* 0x000fc80000800000 */
[----:B------:R-:W-:Y:S01]  /*0310*/  SEL R3, R12, RZ, !P0 ;  /* 0x000000ff0c037207 */ /* 0x000fe20004000000 */
[----:B------:R-:W-:Y:S06]  /*0320*/  @P2 EXIT ;  /* 0x000000000000294d */ /* 0x000fec0003800000 */
[----:B------:R-:W-:Y:S01]  /*0330*/  STG.E desc[UR4][R4.64], R3 ;  /* 0x0000000304007986 */ /* 0x000fe2000c101904 */
[----:B------:R-:W-:Y:S05]  /*0340*/  EXIT ;  /* 0x000000000000794d */ /* 0x000fea0003800000 */
.L_x_0:
[----:B------:R-:W-:-:S00]  /*0350*/  BRA `(.L_x_0) ;  /* 0xfffffffc00fc7947 */ /* 0x000fc0000383ffff */
[----:B------:R-:W-:-:S00]  /*0360*/  NOP ;  /* 0x0000000000007918 */ /* 0x000fc00000000000 */
        /* <DEDUP_REMOVED lines=9> */
.L_x_1:


//--------------------- .nv.constant0.triton_poi_fused_constant_pad_nd_2 --------------------------
	.section	.nv.constant0.triton_poi_fused_constant_pad_nd_2,"a",@progbits
	.sectionflags	@""
	.align	4
.nv.constant0.triton_poi_fused_constant_pad_nd_2:
	.zero		564
